//
// Generated by NVIDIA NVVM Compiler
//
// Compiler Build ID: CL-36424714
// Cuda compilation tools, release 13.0, V13.0.88
// Based on NVVM 20.0.0
//

.version 9.0
.target sm_100
.address_size 64

	// .globl	_Z10BatchedNTTPhPsS0_

.visible .entry _Z10BatchedNTTPhPsS0_(
	.param .u64 .ptr .align 1 _Z10BatchedNTTPhPsS0__param_0,
	.param .u64 .ptr .align 1 _Z10BatchedNTTPhPsS0__param_1,
	.param .u64 .ptr .align 1 _Z10BatchedNTTPhPsS0__param_2
)
{


	bar.sync 	0;
	ret;

}


// ===== COMPILED SASS (sm_100) =====

	.target	sm_100

	.elftype	@"ET_EXEC"


//--------------------- .note.nv.tkinfo           --------------------------
	.section	.note.nv.tkinfo,"",@"SHT_NOTE"
	.sectionflags	@"SHF_NOTE_NV_TKINFO"
	.tkinfo
        /*0018*/ 	.word	0x00000002
        /*0030*/ 	.string	""
        /*0030*/ 	.string	"ptxas"
        /*0030*/ 	.string	"Cuda compilation tools, release 13.0, V13.0.88"
        /*0030*/ 	.string	"Build cuda_13.0.r13.0/compiler.36424714_0"
        /*0030*/ 	.string	"-arch sm_100 -m 64 "



//--------------------- .note.nv.cuinfo           --------------------------
	.section	.note.nv.cuinfo,"",@"SHT_NOTE"
	.sectionflags	@"SHF_NOTE_NV_CUINFO"
        /*0018*/ 	.short	0x0002
        /*001a*/ 	.short	0x0064
        /*001c*/ 	.short	0x0082
	.zero		2


//--------------------- .nv.info                  --------------------------
	.section	.nv.info,"",@"SHT_CUDA_INFO"
	.align	4


	//----- nvinfo : EIATTR_REGCOUNT
	.align		4
        /*0000*/ 	.byte	0x04, 0x2f
        /*0002*/ 	.short	(.L_1 - .L_0)
	.align		4
.L_0:
        /*0004*/ 	.word	index@(_Z10BatchedNTTPhPsS0_)
        /*0008*/ 	.word	0x00000004


	//----- nvinfo : EIATTR_FRAME_SIZE
	.align		4
.L_1:
        /*000c*/ 	.byte	0x04, 0x11
        /*000e*/ 	.short	(.L_3 - .L_2)
	.align		4
.L_2:
        /*0010*/ 	.word	index@(_Z10BatchedNTTPhPsS0_)
        /*0014*/ 	.word	0x00000000


	//----- nvinfo : EIATTR_MIN_STACK_SIZE
	.align		4
.L_3:
        /*0018*/ 	.byte	0x04, 0x12
        /*001a*/ 	.short	(.L_5 - .L_4)
	.align		4
.L_4:
        /*001c*/ 	.word	index@(_Z10BatchedNTTPhPsS0_)
        /*0020*/ 	.word	0x00000000
.L_5:


//--------------------- .nv.compat                --------------------------
	.section	.nv.compat,"",@"SHT_CUDA_COMPAT_INFO"
	.align	4
        /*0000*/ 	.byte	0x02, 0x09, 0x00, 0x00, 0x02, 0x02, 0x01, 0x00, 0x02, 0x05, 0x05, 0x00, 0x03, 0x07, 0x01, 0x01
        /*0010*/ 	.byte	0x02, 0x03, 0x00, 0x00, 0x02, 0x06, 0x01, 0x00, 0x04, 0x0b, 0x08, 0x00, 0x09, 0x00, 0x00, 0x00
        /*0020*/ 	.byte	0x00, 0x00, 0x00, 0x00


//--------------------- .nv.info._Z10BatchedNTTPhPsS0_ --------------------------
	.section	.nv.info._Z10BatchedNTTPhPsS0_,"",@"SHT_CUDA_INFO"
	.sectionflags	@""
	.align	4


	//----- nvinfo : EIATTR_CUDA_API_VERSION
	.align		4
        /*0000*/ 	.byte	0x04, 0x37
        /*0002*/ 	.short	(.L_7 - .L_6)
.L_6:
        /*0004*/ 	.word	0x00000082


	//----- nvinfo : EIATTR_KPARAM_INFO
	.align		4
.L_7:
        /*0008*/ 	.byte	0x04, 0x17
        /*000a*/ 	.short	(.L_9 - .L_8)
.L_8:
        /*000c*/ 	.word	0x00000000
        /*0010*/ 	.short	0x0002
        /*0012*/ 	.short	0x0010
        /*0014*/ 	.byte	0x00, 0xf5, 0x21, 0x00


	//----- nvinfo : EIATTR_KPARAM_INFO
	.align		4
.L_9:
        /*0018*/ 	.byte	0x04, 0x17
        /*001a*/ 	.short	(.L_11 - .L_10)
.L_10:
        /*001c*/ 	.word	0x00000000
        /*0020*/ 	.short	0x0001
        /*0022*/ 	.short	0x0008
        /*0024*/ 	.byte	0x00, 0xf5, 0x21, 0x00


	//----- nvinfo : EIATTR_KPARAM_INFO
	.align		4
.L_11:
        /*0028*/ 	.byte	0x04, 0x17
        /*002a*/ 	.short	(.L_13 - .L_12)
.L_12:
        /*002c*/ 	.word	0x00000000
        /*0030*/ 	.short	0x0000
        /*0032*/ 	.short	0x0000
        /*0034*/ 	.byte	0x00, 0xf5, 0x21, 0x00


	//----- nvinfo : EIATTR_SPARSE_MMA_MASK
	.align		4
.L_13:
        /*0038*/ 	.byte	0x03, 0x50
        /*003a*/ 	.short	0x0000


	//----- nvinfo : EIATTR_MAXREG_COUNT
	.align		4
        /*003c*/ 	.byte	0x03, 0x1b
        /*003e*/ 	.short	0x00ff


	//----- nvinfo : EIATTR_NUM_BARRIERS
	.align		4
        /*0040*/ 	.byte	0x02, 0x4c
        /*0042*/ 	.byte	0x01
	.zero		1


	//----- nvinfo : EIATTR_MERCURY_ISA_VERSION
	.align		4
        /*0044*/ 	.byte	0x03, 0x5f
        /*0046*/ 	.short	0x0101


	//----- nvinfo : EIATTR_VRC_CTA_INIT_COUNT
	.align		4
        /*0048*/ 	.byte	0x02, 0x4a
	.zero		1
	.zero		1


	//----- nvinfo : EIATTR_EXIT_INSTR_OFFSETS
	.align		4
        /*004c*/ 	.byte	0x04, 0x1c
        /*004e*/ 	.short	(.L_15 - .L_14)


	//   ....[0]....
.L_14:
        /*0050*/ 	.word	0x00000020


	//----- nvinfo : EIATTR_CBANK_PARAM_SIZE
	.align		4
.L_15:
        /*0054*/ 	.byte	0x03, 0x19
        /*0056*/ 	.short	0x0018


	//----- nvinfo : EIATTR_PARAM_CBANK
	.align		4
        /*0058*/ 	.byte	0x04, 0x0a
        /*005a*/ 	.short	(.L_17 - .L_16)
	.align		4
.L_16:
        /*005c*/ 	.word	index@(.nv.constant0._Z10BatchedNTTPhPsS0_)
        /*0060*/ 	.short	0x0380
        /*0062*/ 	.short	0x0018


	//----- nvinfo : EIATTR_SW_WAR
	.align		4
.L_17:
        /*0064*/ 	.byte	0x04, 0x36
        /*0066*/ 	.short	(.L_19 - .L_18)
.L_18:
        /*0068*/ 	.word	0x00000008
.L_19:


//--------------------- .nv.callgraph             --------------------------
	.section	.nv.callgraph,"",@"SHT_CUDA_CALLGRAPH"
	.align	4
	.sectionentsize	8
	.align		4
        /*0000*/ 	.word	0x00000000
	.align		4
        /*0004*/ 	.word	0xffffffff
	.align		4
        /*0008*/ 	.word	0x00000000
	.align		4
        /*000c*/ 	.word	0xfffffffe
	.align		4
        /*0010*/ 	.word	0x00000000
	.align		4
        /*0014*/ 	.word	0xfffffffd
	.align		4
        /*0018*/ 	.word	0x00000000
	.align		4
        /*001c*/ 	.word	0xfffffffc


//--------------------- .text._Z10BatchedNTTPhPsS0_ --------------------------
	.section	.text._Z10BatchedNTTPhPsS0_,"ax",@progbits
	.align	128
        .global         _Z10BatchedNTTPhPsS0_
        .type           _Z10BatchedNTTPhPsS0_,@function
        .size           _Z10BatchedNTTPhPsS0_,(.L_x_1 - _Z10BatchedNTTPhPsS0_)
        .other          _Z10BatchedNTTPhPsS0_,@"STO_CUDA_ENTRY STV_DEFAULT"
_Z10BatchedNTTPhPsS0_:
.text._Z10BatchedNTTPhPsS0_:
[----:B------:R-:W-:Y:S08]  /*0000*/  LDC R1, c[0x0][0x37c] ;  /* 0x0000df00ff017b82 */ /* 0x000ff00000000800 */
[----:B------:R-:W-:Y:S06]  /*0010*/  BAR.SYNC.DEFER_BLOCKING 0x0 ;  /* 0x0000000000007b1d */ /* 0x000fec0000010000 */
[----:B------:R-:W-:Y:S05]  /*0020*/  EXIT ;  /* 0x000000000000794d */ /* 0x000fea0003800000 */
.L_x_0:
[----:B------:R-:W-:-:S00]  /*0030*/  BRA `(.L_x_0) ;  /* 0xfffffffc00fc7947 */ /* 0x000fc0000383ffff */
[----:B------:R-:W-:-:S00]  /*0040*/  NOP ;  /* 0x0000000000007918 */ /* 0x000fc00000000000 */
        /* <DEDUP_REMOVED lines=11> */
.L_x_1:


//--------------------- .nv.shared.reserved.0     --------------------------
	.section	.nv.shared.reserved.0,"aw",@nobits
	.weak		__nv_reservedSMEM_offset_0_alias
	.size		__nv_reservedSMEM_offset_0_alias, 0, 64
	.other		__nv_reservedSMEM_offset_0_alias,@"STO_CUDA_RESERVED_SHARED STV_DEFAULT"
__nv_reservedSMEM_offset_0_alias:
	.zero		0
	.zero		64


//--------------------- .nv.constant0._Z10BatchedNTTPhPsS0_ --------------------------
	.section	.nv.constant0._Z10BatchedNTTPhPsS0_,"a",@progbits
	.sectionflags	@""
	.align	4
.nv.constant0._Z10BatchedNTTPhPsS0_:
	.zero		920


//--------------------- SYMBOLS --------------------------

	.type		.nv.reservedSmem.offset0,@object
	.size		.nv.reservedSmem.offset0,0x4
